//
// Generated by NVIDIA NVVM Compiler
//
// Compiler Build ID: CL-36424714
// Cuda compilation tools, release 13.0, V13.0.88
// Based on NVVM 20.0.0
//

.version 9.0
.target sm_100
.address_size 64

	// .globl	_Z13getMax_GlobalPfS_

.visible .entry _Z13getMax_GlobalPfS_(
	.param .u64 .ptr .align 1 _Z13getMax_GlobalPfS__param_0,
	.param .u64 .ptr .align 1 _Z13getMax_GlobalPfS__param_1
)
{
	.reg .pred 	%p<6>;
	.reg .b32 	%r<9>;
	.reg .b32 	%f<4>;
	.reg .b64 	%rd<11>;

	ld.param.u64 	%rd4, [_Z13getMax_GlobalPfS__param_0];
	ld.param.u64 	%rd3, [_Z13getMax_GlobalPfS__param_1];
	cvta.to.global.u64 	%rd1, %rd4;
	mov.u32 	%r1, %ctaid.x;
	mov.u32 	%r8, %ntid.x;
	mov.u32 	%r3, %tid.x;
	mad.lo.s32 	%r4, %r1, %r8, %r3;
	bar.sync 	0;
	setp.lt.u32 	%p1, %r8, 2;
	mul.wide.u32 	%rd5, %r4, 4;
	add.s64 	%rd2, %rd1, %rd5;
	@%p1 bra 	$L__BB0_5;
$L__BB0_1:
	mov.u32 	%r5, %r8;
	shr.u32 	%r8, %r5, 1;
	setp.ge.u32 	%p2, %r3, %r8;
	@%p2 bra 	$L__BB0_4;
	add.s32 	%r7, %r8, %r4;
	mul.wide.u32 	%rd6, %r7, 4;
	add.s64 	%rd7, %rd1, %rd6;
	ld.global.f32 	%f1, [%rd7];
	ld.global.f32 	%f2, [%rd2];
	setp.leu.f32 	%p3, %f1, %f2;
	@%p3 bra 	$L__BB0_4;
	st.global.f32 	[%rd2], %f1;
$L__BB0_4:
	bar.sync 	0;
	setp.gt.u32 	%p4, %r5, 3;
	@%p4 bra 	$L__BB0_1;
$L__BB0_5:
	setp.ne.s32 	%p5, %r3, 0;
	@%p5 bra 	$L__BB0_7;
	ld.global.f32 	%f3, [%rd2];
	cvta.to.global.u64 	%rd8, %rd3;
	mul.wide.u32 	%rd9, %r1, 4;
	add.s64 	%rd10, %rd8, %rd9;
	st.global.f32 	[%rd10], %f3;
$L__BB0_7:
	ret;

}


// ===== COMPILED SASS (sm_100) =====

	.target	sm_100

	.elftype	@"ET_EXEC"


//--------------------- .note.nv.tkinfo           --------------------------
	.section	.note.nv.tkinfo,"",@"SHT_NOTE"
	.sectionflags	@"SHF_NOTE_NV_TKINFO"
	.tkinfo
        /*0018*/ 	.word	0x00000002
        /*0030*/ 	.string	""
        /*0030*/ 	.string	"ptxas"
        /*0030*/ 	.string	"Cuda compilation tools, release 13.0, V13.0.88"
        /*0030*/ 	.string	"Build cuda_13.0.r13.0/compiler.36424714_0"
        /*0030*/ 	.string	"-arch sm_100 -m 64 "



//--------------------- .note.nv.cuinfo           --------------------------
	.section	.note.nv.cuinfo,"",@"SHT_NOTE"
	.sectionflags	@"SHF_NOTE_NV_CUINFO"
        /*0018*/ 	.short	0x0002
        /*001a*/ 	.short	0x0064
        /*001c*/ 	.short	0x0082
	.zero		2


//--------------------- .nv.info                  --------------------------
	.section	.nv.info,"",@"SHT_CUDA_INFO"
	.align	4


	//----- nvinfo : EIATTR_REGCOUNT
	.align		4
        /*0000*/ 	.byte	0x04, 0x2f
        /*0002*/ 	.short	(.L_1 - .L_0)
	.align		4
.L_0:
        /*0004*/ 	.word	index@(_Z13getMax_GlobalPfS_)
        /*0008*/ 	.word	0x0000000e


	//----- nvinfo : EIATTR_FRAME_SIZE
	.align		4
.L_1:
        /*000c*/ 	.byte	0x04, 0x11
        /*000e*/ 	.short	(.L_3 - .L_2)
	.align		4
.L_2:
        /*0010*/ 	.word	index@(_Z13getMax_GlobalPfS_)
        /*0014*/ 	.word	0x00000000


	//----- nvinfo : EIATTR_MIN_STACK_SIZE
	.align		4
.L_3:
        /*0018*/ 	.byte	0x04, 0x12
        /*001a*/ 	.short	(.L_5 - .L_4)
	.align		4
.L_4:
        /*001c*/ 	.word	index@(_Z13getMax_GlobalPfS_)
        /*0020*/ 	.word	0x00000000
.L_5:


//--------------------- .nv.compat                --------------------------
	.section	.nv.compat,"",@"SHT_CUDA_COMPAT_INFO"
	.align	4
        /*0000*/ 	.byte	0x02, 0x09, 0x00, 0x00, 0x02, 0x02, 0x01, 0x00, 0x02, 0x05, 0x05, 0x00, 0x03, 0x07, 0x01, 0x01
        /*0010*/ 	.byte	0x02, 0x03, 0x00, 0x00, 0x02, 0x06, 0x01, 0x00, 0x04, 0x0b, 0x08, 0x00, 0x09, 0x00, 0x00, 0x00
        /*0020*/ 	.byte	0x00, 0x00, 0x00, 0x00


//--------------------- .nv.info._Z13getMax_GlobalPfS_ --------------------------
	.section	.nv.info._Z13getMax_GlobalPfS_,"",@"SHT_CUDA_INFO"
	.sectionflags	@""
	.align	4


	//----- nvinfo : EIATTR_CUDA_API_VERSION
	.align		4
        /*0000*/ 	.byte	0x04, 0x37
        /*0002*/ 	.short	(.L_7 - .L_6)
.L_6:
        /*0004*/ 	.word	0x00000082


	//----- nvinfo : EIATTR_KPARAM_INFO
	.align		4
.L_7:
        /*0008*/ 	.byte	0x04, 0x17
        /*000a*/ 	.short	(.L_9 - .L_8)
.L_8:
        /*000c*/ 	.word	0x00000000
        /*0010*/ 	.short	0x0001
        /*0012*/ 	.short	0x0008
        /*0014*/ 	.byte	0x00, 0xf5, 0x21, 0x00


	//----- nvinfo : EIATTR_KPARAM_INFO
	.align		4
.L_9:
        /*0018*/ 	.byte	0x04, 0x17
        /*001a*/ 	.short	(.L_11 - .L_10)
.L_10:
        /*001c*/ 	.word	0x00000000
        /*0020*/ 	.short	0x0000
        /*0022*/ 	.short	0x0000
        /*0024*/ 	.byte	0x00, 0xf5, 0x21, 0x00


	//----- nvinfo : EIATTR_SPARSE_MMA_MASK
	.align		4
.L_11:
        /*0028*/ 	.byte	0x03, 0x50
        /*002a*/ 	.short	0x0000


	//----- nvinfo : EIATTR_MAXREG_COUNT
	.align		4
        /*002c*/ 	.byte	0x03, 0x1b
        /*002e*/ 	.short	0x00ff


	//----- nvinfo : EIATTR_NUM_BARRIERS
	.align		4
        /*0030*/ 	.byte	0x02, 0x4c
        /*0032*/ 	.byte	0x01
	.zero		1


	//----- nvinfo : EIATTR_MERCURY_ISA_VERSION
	.align		4
        /*0034*/ 	.byte	0x03, 0x5f
        /*0036*/ 	.short	0x0101


	//----- nvinfo : EIATTR_VRC_CTA_INIT_COUNT
	.align		4
        /*0038*/ 	.byte	0x02, 0x4a
	.zero		1
	.zero		1


	//----- nvinfo : EIATTR_EXIT_INSTR_OFFSETS
	.align		4
        /*003c*/ 	.byte	0x04, 0x1c
        /*003e*/ 	.short	(.L_13 - .L_12)


	//   ....[0]....
.L_12:
        /*0040*/ 	.word	0x000001c0


	//   ....[1]....
        /*0044*/ 	.word	0x00000210


	//----- nvinfo : EIATTR_CRS_STACK_SIZE
	.align		4
.L_13:
        /*0048*/ 	.byte	0x04, 0x1e
        /*004a*/ 	.short	(.L_15 - .L_14)
.L_14:
        /*004c*/ 	.word	0x00000000


	//----- nvinfo : EIATTR_CBANK_PARAM_SIZE
	.align		4
.L_15:
        /*0050*/ 	.byte	0x03, 0x19
        /*0052*/ 	.short	0x0010


	//----- nvinfo : EIATTR_PARAM_CBANK
	.align		4
        /*0054*/ 	.byte	0x04, 0x0a
        /*0056*/ 	.short	(.L_17 - .L_16)
	.align		4
.L_16:
        /*0058*/ 	.word	index@(.nv.constant0._Z13getMax_GlobalPfS_)
        /*005c*/ 	.short	0x0380
        /*005e*/ 	.short	0x0010


	//----- nvinfo : EIATTR_SW_WAR
	.align		4
.L_17:
        /*0060*/ 	.byte	0x04, 0x36
        /*0062*/ 	.short	(.L_19 - .L_18)
.L_18:
        /*0064*/ 	.word	0x00000008
.L_19:


//--------------------- .nv.callgraph             --------------------------
	.section	.nv.callgraph,"",@"SHT_CUDA_CALLGRAPH"
	.align	4
	.sectionentsize	8
	.align		4
        /*0000*/ 	.word	0x00000000
	.align		4
        /*0004*/ 	.word	0xffffffff
	.align		4
        /*0008*/ 	.word	0x00000000
	.align		4
        /*000c*/ 	.word	0xfffffffe
	.align		4
        /*0010*/ 	.word	0x00000000
	.align		4
        /*0014*/ 	.word	0xfffffffd
	.align		4
        /*0018*/ 	.word	0x00000000
	.align		4
        /*001c*/ 	.word	0xfffffffc


//--------------------- .text._Z13getMax_GlobalPfS_ --------------------------
	.section	.text._Z13getMax_GlobalPfS_,"ax",@progbits
	.align	128
        .global         _Z13getMax_GlobalPfS_
        .type           _Z13getMax_GlobalPfS_,@function
        .size           _Z13getMax_GlobalPfS_,(.L_x_5 - _Z13getMax_GlobalPfS_)
        .other          _Z13getMax_GlobalPfS_,@"STO_CUDA_ENTRY STV_DEFAULT"
_Z13getMax_GlobalPfS_:
.text._Z13getMax_GlobalPfS_:
[----:B------:R-:W-:Y:S01]  /*0000*/  LDC R1, c[0x0][0x37c] ;  /* 0x0000df00ff017b82 */ /* 0x000fe20000000800 */
[----:B------:R-:W0:Y:S01]  /*0010*/  S2R R11, SR_CTAID.X ;  /* 0x00000000000b7919 */ /* 0x000e220000002500 */
[----:B------:R-:W1:Y:S06]  /*0020*/  LDCU UR4, c[0x0][0x360] ;  /* 0x00006c00ff0477ac */ /* 0x000e6c0008000800 */
[----:B------:R-:W2:Y:S01]  /*0030*/  LDC.64 R2, c[0x0][0x380] ;  /* 0x0000e000ff027b82 */ /* 0x000ea20000000a00 */
[----:B------:R-:W0:Y:S01]  /*0040*/  S2R R8, SR_TID.X ;  /* 0x0000000000087919 */ /* 0x000e220000002100 */
[----:B------:R-:W3:Y:S01]  /*0050*/  LDCU.64 UR6, c[0x0][0x358] ;  /* 0x00006b00ff0677ac */ /* 0x000ee20008000a00 */
[----:B-1----:R-:W-:-:S02]  /*0060*/  UISETP.GE.U32.AND UP0, UPT, UR4, 0x2, UPT ;  /* 0x000000020400788c */ /* 0x002fc4000bf06070 */
[----:B0-----:R-:W-:-:S04]  /*0070*/  IMAD R9, R11, UR4, R8 ;  /* 0x000000040b097c24 */ /* 0x001fc8000f8e0208 */
[----:B--2---:R-:W-:Y:S01]  /*0080*/  IMAD.WIDE.U32 R2, R9, 0x4, R2 ;  /* 0x0000000409027825 */ /* 0x004fe200078e0002 */
[----:B------:R-:W-:Y:S06]  /*0090*/  BAR.SYNC.DEFER_BLOCKING 0x0 ;  /* 0x0000000000007b1d */ /* 0x000fec0000010000 */
[----:B---3--:R-:W-:Y:S05]  /*00a0*/  BRA.U !UP0, `(.L_x_0) ;  /* 0x0000000108407547 */ /* 0x008fea000b800000 */
[----:B------:R-:W0:Y:S02]  /*00b0*/  LDC.64 R6, c[0x0][0x380] ;  /* 0x0000e000ff067b82 */ /* 0x000e240000000a00 */
.L_x_3:
[----:B------:R-:W-:Y:S01]  /*00c0*/  UMOV UR5, UR4 ;  /* 0x0000000400057c82 */ /* 0x000fe20008000000 */
[----:B------:R-:W-:Y:S01]  /*00d0*/  USHF.R.U32.HI UR4, URZ, 0x1, UR4 ;  /* 0x00000001ff047899 */ /* 0x000fe20008011604 */
[----:B------:R-:W-:Y:S05]  /*00e0*/  BSSY.RECONVERGENT B0, `(.L_x_1) ;  /* 0x0000009000007945 */ /* 0x000fea0003800200 */
[----:B------:R-:W-:-:S13]  /*00f0*/  ISETP.GE.U32.AND P0, PT, R8, UR4, PT ;  /* 0x0000000408007c0c */ /* 0x000fda000bf06070 */
[----:B-1----:R-:W-:Y:S05]  /*0100*/  @P0 BRA `(.L_x_2) ;  /* 0x0000000000180947 */ /* 0x002fea0003800000 */
[----:B------:R-:W-:Y:S01]  /*0110*/  IADD3 R5, PT, PT, R9, UR4, RZ ;  /* 0x0000000409057c10 */ /* 0x000fe2000fffe0ff */
[----:B------:R-:W2:Y:S04]  /*0120*/  LDG.E R0, desc[UR6][R2.64] ;  /* 0x0000000602007981 */ /* 0x000ea8000c1e1900 */
[----:B0-----:R-:W-:-:S06]  /*0130*/  IMAD.WIDE.U32 R4, R5, 0x4, R6 ;  /* 0x0000000405047825 */ /* 0x001fcc00078e0006 */
[----:B------:R-:W2:Y:S02]  /*0140*/  LDG.E R5, desc[UR6][R4.64] ;  /* 0x0000000604057981 */ /* 0x000ea4000c1e1900 */
[----:B--2---:R-:W-:-:S13]  /*0150*/  FSETP.GT.AND P0, PT, R5, R0, PT ;  /* 0x000000000500720b */ /* 0x004fda0003f04000 */
[----:B------:R1:W-:Y:S02]  /*0160*/  @P0 STG.E desc[UR6][R2.64], R5 ;  /* 0x0000000502000986 */ /* 0x0003e4000c101906 */
.L_x_2:
[----:B------:R-:W-:Y:S05]  /*0170*/  BSYNC.RECONVERGENT B0 ;  /* 0x0000000000007941 */ /* 0x000fea0003800200 */
.L_x_1:
[----:B------:R-:W-:Y:S01]  /*0180*/  BAR.SYNC.DEFER_BLOCKING 0x0 ;  /* 0x0000000000007b1d */ /* 0x000fe20000010000 */
[----:B------:R-:W-:-:S09]  /*0190*/  UISETP.GT.U32.AND UP0, UPT, UR5, 0x3, UPT ;  /* 0x000000030500788c */ /* 0x000fd2000bf04070 */
[----:B------:R-:W-:Y:S05]  /*01a0*/  BRA.U UP0, `(.L_x_3) ;  /* 0xfffffffd00c47547 */ /* 0x000fea000b83ffff */
.L_x_0:
[----:B------:R-:W-:-:S13]  /*01b0*/  ISETP.NE.AND P0, PT, R8, RZ, PT ;  /* 0x000000ff0800720c */ /* 0x000fda0003f05270 */
[----:B------:R-:W-:Y:S05]  /*01c0*/  @P0 EXIT ;  /* 0x000000000000094d */ /* 0x000fea0003800000 */
[----:B-1----:R-:W2:Y:S01]  /*01d0*/  LDG.E R3, desc[UR6][R2.64] ;  /* 0x0000000602037981 */ /* 0x002ea2000c1e1900 */
[----:B------:R-:W1:Y:S02]  /*01e0*/  LDC.64 R4, c[0x0][0x388] ;  /* 0x0000e200ff047b82 */ /* 0x000e640000000a00 */
[----:B-1----:R-:W-:-:S05]  /*01f0*/  IMAD.WIDE.U32 R4, R11, 0x4, R4 ;  /* 0x000000040b047825 */ /* 0x002fca00078e0004 */
[----:B--2---:R-:W-:Y:S01]  /*0200*/  STG.E desc[UR6][R4.64], R3 ;  /* 0x0000000304007986 */ /* 0x004fe2000c101906 */
[----:B------:R-:W-:Y:S05]  /*0210*/  EXIT ;  /* 0x000000000000794d */ /* 0x000fea0003800000 */
.L_x_4:
[----:B------:R-:W-:-:S00]  /*0220*/  BRA `(.L_x_4) ;  /* 0xfffffffc00fc7947 */ /* 0x000fc0000383ffff */
[----:B------:R-:W-:-:S00]  /*0230*/  NOP ;  /* 0x0000000000007918 */ /* 0x000fc00000000000 */
        /* <DEDUP_REMOVED lines=12> */
.L_x_5:


//--------------------- .nv.shared.reserved.0     --------------------------
	.section	.nv.shared.reserved.0,"aw",@nobits
	.weak		__nv_reservedSMEM_offset_0_alias
	.size		__nv_reservedSMEM_offset_0_alias, 0, 64
	.other		__nv_reservedSMEM_offset_0_alias,@"STO_CUDA_RESERVED_SHARED STV_DEFAULT"
__nv_reservedSMEM_offset_0_alias:
	.zero		0
	.zero		64


//--------------------- .nv.constant0._Z13getMax_GlobalPfS_ --------------------------
	.section	.nv.constant0._Z13getMax_GlobalPfS_,"a",@progbits
	.sectionflags	@""
	.align	4
.nv.constant0._Z13getMax_GlobalPfS_:
	.zero		912


//--------------------- SYMBOLS --------------------------

	.type		.nv.reservedSmem.offset0,@object
	.size		.nv.reservedSmem.offset0,0x4
